//
// Generated by NVIDIA NVVM Compiler
//
// Compiler Build ID: CL-36424714
// Cuda compilation tools, release 13.0, V13.0.88
// Based on NVVM 20.0.0
//

.version 9.0
.target sm_100
.address_size 64

	// .globl	_Z12print_by_gpuPi

.visible .entry _Z12print_by_gpuPi(
	.param .u64 .ptr .align 1 _Z12print_by_gpuPi_param_0
)
{


	ret;

}


// ===== COMPILED SASS (sm_100) =====

	.target	sm_100

	.elftype	@"ET_EXEC"


//--------------------- .note.nv.tkinfo           --------------------------
	.section	.note.nv.tkinfo,"",@"SHT_NOTE"
	.sectionflags	@"SHF_NOTE_NV_TKINFO"
	.tkinfo
        /*0018*/ 	.word	0x00000002
        /*0030*/ 	.string	""
        /*0030*/ 	.string	"ptxas"
        /*0030*/ 	.string	"Cuda compilation tools, release 13.0, V13.0.88"
        /*0030*/ 	.string	"Build cuda_13.0.r13.0/compiler.36424714_0"
        /*0030*/ 	.string	"-arch sm_100 -m 64 "



//--------------------- .note.nv.cuinfo           --------------------------
	.section	.note.nv.cuinfo,"",@"SHT_NOTE"
	.sectionflags	@"SHF_NOTE_NV_CUINFO"
        /*0018*/ 	.short	0x0002
        /*001a*/ 	.short	0x0064
        /*001c*/ 	.short	0x0082
	.zero		2


//--------------------- .nv.info                  --------------------------
	.section	.nv.info,"",@"SHT_CUDA_INFO"
	.align	4


	//----- nvinfo : EIATTR_REGCOUNT
	.align		4
        /*0000*/ 	.byte	0x04, 0x2f
        /*0002*/ 	.short	(.L_1 - .L_0)
	.align		4
.L_0:
        /*0004*/ 	.word	index@(_Z12print_by_gpuPi)
        /*0008*/ 	.word	0x00000004


	//----- nvinfo : EIATTR_FRAME_SIZE
	.align		4
.L_1:
        /*000c*/ 	.byte	0x04, 0x11
        /*000e*/ 	.short	(.L_3 - .L_2)
	.align		4
.L_2:
        /*0010*/ 	.word	index@(_Z12print_by_gpuPi)
        /*0014*/ 	.word	0x00000000


	//----- nvinfo : EIATTR_MIN_STACK_SIZE
	.align		4
.L_3:
        /*0018*/ 	.byte	0x04, 0x12
        /*001a*/ 	.short	(.L_5 - .L_4)
	.align		4
.L_4:
        /*001c*/ 	.word	index@(_Z12print_by_gpuPi)
        /*0020*/ 	.word	0x00000000
.L_5:


//--------------------- .nv.compat                --------------------------
	.section	.nv.compat,"",@"SHT_CUDA_COMPAT_INFO"
	.align	4
        /*0000*/ 	.byte	0x02, 0x09, 0x00, 0x00, 0x02, 0x02, 0x01, 0x00, 0x02, 0x05, 0x05, 0x00, 0x03, 0x07, 0x01, 0x01
        /*0010*/ 	.byte	0x02, 0x03, 0x00, 0x00, 0x02, 0x06, 0x01, 0x00, 0x04, 0x0b, 0x08, 0x00, 0x09, 0x00, 0x00, 0x00
        /*0020*/ 	.byte	0x00, 0x00, 0x00, 0x00


//--------------------- .nv.info._Z12print_by_gpuPi --------------------------
	.section	.nv.info._Z12print_by_gpuPi,"",@"SHT_CUDA_INFO"
	.sectionflags	@""
	.align	4


	//----- nvinfo : EIATTR_CUDA_API_VERSION
	.align		4
        /*0000*/ 	.byte	0x04, 0x37
        /*0002*/ 	.short	(.L_7 - .L_6)
.L_6:
        /*0004*/ 	.word	0x00000082


	//----- nvinfo : EIATTR_KPARAM_INFO
	.align		4
.L_7:
        /*0008*/ 	.byte	0x04, 0x17
        /*000a*/ 	.short	(.L_9 - .L_8)
.L_8:
        /*000c*/ 	.word	0x00000000
        /*0010*/ 	.short	0x0000
        /*0012*/ 	.short	0x0000
        /*0014*/ 	.byte	0x00, 0xf5, 0x21, 0x00


	//----- nvinfo : EIATTR_SPARSE_MMA_MASK
	.align		4
.L_9:
        /*0018*/ 	.byte	0x03, 0x50
        /*001a*/ 	.short	0x0000


	//----- nvinfo : EIATTR_MAXREG_COUNT
	.align		4
        /*001c*/ 	.byte	0x03, 0x1b
        /*001e*/ 	.short	0x00ff


	//----- nvinfo : EIATTR_MERCURY_ISA_VERSION
	.align		4
        /*0020*/ 	.byte	0x03, 0x5f
        /*0022*/ 	.short	0x0101


	//----- nvinfo : EIATTR_VRC_CTA_INIT_COUNT
	.align		4
        /*0024*/ 	.byte	0x02, 0x4a
	.zero		1
	.zero		1


	//----- nvinfo : EIATTR_EXIT_INSTR_OFFSETS
	.align		4
        /*0028*/ 	.byte	0x04, 0x1c
        /*002a*/ 	.short	(.L_11 - .L_10)


	//   ....[0]....
.L_10:
        /*002c*/ 	.word	0x00000010


	//----- nvinfo : EIATTR_CBANK_PARAM_SIZE
	.align		4
.L_11:
        /*0030*/ 	.byte	0x03, 0x19
        /*0032*/ 	.short	0x0008


	//----- nvinfo : EIATTR_PARAM_CBANK
	.align		4
        /*0034*/ 	.byte	0x04, 0x0a
        /*0036*/ 	.short	(.L_13 - .L_12)
	.align		4
.L_12:
        /*0038*/ 	.word	index@(.nv.constant0._Z12print_by_gpuPi)
        /*003c*/ 	.short	0x0380
        /*003e*/ 	.short	0x0008


	//----- nvinfo : EIATTR_SW_WAR
	.align		4
.L_13:
        /*0040*/ 	.byte	0x04, 0x36
        /*0042*/ 	.short	(.L_15 - .L_14)
.L_14:
        /*0044*/ 	.word	0x00000008
.L_15:


//--------------------- .nv.callgraph             --------------------------
	.section	.nv.callgraph,"",@"SHT_CUDA_CALLGRAPH"
	.align	4
	.sectionentsize	8
	.align		4
        /*0000*/ 	.word	0x00000000
	.align		4
        /*0004*/ 	.word	0xffffffff
	.align		4
        /*0008*/ 	.word	0x00000000
	.align		4
        /*000c*/ 	.word	0xfffffffe
	.align		4
        /*0010*/ 	.word	0x00000000
	.align		4
        /*0014*/ 	.word	0xfffffffd
	.align		4
        /*0018*/ 	.word	0x00000000
	.align		4
        /*001c*/ 	.word	0xfffffffc


//--------------------- .text._Z12print_by_gpuPi  --------------------------
	.section	.text._Z12print_by_gpuPi,"ax",@progbits
	.align	128
        .global         _Z12print_by_gpuPi
        .type           _Z12print_by_gpuPi,@function
        .size           _Z12print_by_gpuPi,(.L_x_1 - _Z12print_by_gpuPi)
        .other          _Z12print_by_gpuPi,@"STO_CUDA_ENTRY STV_DEFAULT"
_Z12print_by_gpuPi:
.text._Z12print_by_gpuPi:
[----:B------:R-:W-:Y:S01]  /*0000*/  LDC R1, c[0x0][0x37c] ;  /* 0x0000df00ff017b82 */ /* 0x000fe20000000800 */
[----:B------:R-:W-:Y:S05]  /*0010*/  EXIT ;  /* 0x000000000000794d */ /* 0x000fea0003800000 */
.L_x_0:
[----:B------:R-:W-:-:S00]  /*0020*/  BRA `(.L_x_0) ;  /* 0xfffffffc00fc7947 */ /* 0x000fc0000383ffff */
[----:B------:R-:W-:-:S00]  /*0030*/  NOP ;  /* 0x0000000000007918 */ /* 0x000fc00000000000 */
        /* <DEDUP_REMOVED lines=12> */
.L_x_1:


//--------------------- .nv.shared.reserved.0     --------------------------
	.section	.nv.shared.reserved.0,"aw",@nobits
	.weak		__nv_reservedSMEM_offset_0_alias
	.size		__nv_reservedSMEM_offset_0_alias, 0, 64
	.other		__nv_reservedSMEM_offset_0_alias,@"STO_CUDA_RESERVED_SHARED STV_DEFAULT"
__nv_reservedSMEM_offset_0_alias:
	.zero		0
	.zero		64


//--------------------- .nv.constant0._Z12print_by_gpuPi --------------------------
	.section	.nv.constant0._Z12print_by_gpuPi,"a",@progbits
	.sectionflags	@""
	.align	4
.nv.constant0._Z12print_by_gpuPi:
	.zero		904


//--------------------- SYMBOLS --------------------------

	.type		.nv.reservedSmem.offset0,@object
	.size		.nv.reservedSmem.offset0,0x4
